//
// Generated by NVIDIA NVVM Compiler
//
// Compiler Build ID: CL-36424714
// Cuda compilation tools, release 13.0, V13.0.88
// Based on NVVM 20.0.0
//

.version 9.0
.target sm_100
.address_size 64

	// .globl	_Z3bfsPiS_S_S_ii

.visible .entry _Z3bfsPiS_S_S_ii(
	.param .u64 .ptr .align 1 _Z3bfsPiS_S_S_ii_param_0,
	.param .u64 .ptr .align 1 _Z3bfsPiS_S_S_ii_param_1,
	.param .u64 .ptr .align 1 _Z3bfsPiS_S_S_ii_param_2,
	.param .u64 .ptr .align 1 _Z3bfsPiS_S_S_ii_param_3,
	.param .u32 _Z3bfsPiS_S_S_ii_param_4,
	.param .u32 _Z3bfsPiS_S_S_ii_param_5
)
{
	.reg .pred 	%p<5>;
	.reg .b32 	%r<21>;
	.reg .b64 	%rd<17>;

	ld.param.u64 	%rd7, [_Z3bfsPiS_S_S_ii_param_0];
	ld.param.u64 	%rd10, [_Z3bfsPiS_S_S_ii_param_1];
	ld.param.u64 	%rd8, [_Z3bfsPiS_S_S_ii_param_2];
	ld.param.u64 	%rd9, [_Z3bfsPiS_S_S_ii_param_3];
	ld.param.u32 	%r10, [_Z3bfsPiS_S_S_ii_param_4];
	cvta.to.global.u64 	%rd1, %rd10;
	mov.u32 	%r11, %ntid.x;
	mov.u32 	%r12, %ctaid.x;
	mov.u32 	%r13, %tid.x;
	mad.lo.s32 	%r1, %r11, %r12, %r13;
	setp.ge.s32 	%p1, %r1, %r10;
	@%p1 bra 	$L__BB0_6;
	cvta.to.global.u64 	%rd11, %rd8;
	mul.wide.s32 	%rd12, %r1, 4;
	add.s64 	%rd2, %rd11, %rd12;
	ld.global.u32 	%r19, [%rd2];
	ld.global.u32 	%r20, [%rd2+4];
	setp.ge.s32 	%p2, %r19, %r20;
	@%p2 bra 	$L__BB0_6;
	add.s64 	%rd3, %rd1, %rd12;
	cvta.to.global.u64 	%rd4, %rd9;
	cvta.to.global.u64 	%rd5, %rd7;
$L__BB0_3:
	mul.wide.s32 	%rd14, %r19, 4;
	add.s64 	%rd15, %rd4, %rd14;
	ld.global.u32 	%r14, [%rd15];
	mul.wide.s32 	%rd16, %r14, 4;
	add.s64 	%rd6, %rd1, %rd16;
	ld.global.u32 	%r15, [%rd6];
	ld.global.u32 	%r16, [%rd3];
	add.s32 	%r6, %r16, 1;
	setp.le.s32 	%p3, %r15, %r6;
	@%p3 bra 	$L__BB0_5;
	st.global.u32 	[%rd6], %r6;
	mov.b32 	%r17, 1;
	st.global.u32 	[%rd5], %r17;
	ld.global.u32 	%r20, [%rd2+4];
$L__BB0_5:
	add.s32 	%r19, %r19, 1;
	setp.lt.s32 	%p4, %r19, %r20;
	@%p4 bra 	$L__BB0_3;
$L__BB0_6:
	ret;

}
	// .globl	_Z10initializePii
.visible .entry _Z10initializePii(
	.param .u64 .ptr .align 1 _Z10initializePii_param_0,
	.param .u32 _Z10initializePii_param_1
)
{
	.reg .pred 	%p<2>;
	.reg .b32 	%r<7>;
	.reg .b64 	%rd<5>;

	ld.param.u64 	%rd1, [_Z10initializePii_param_0];
	ld.param.u32 	%r2, [_Z10initializePii_param_1];
	mov.u32 	%r3, %ntid.x;
	mov.u32 	%r4, %ctaid.x;
	mov.u32 	%r5, %tid.x;
	mad.lo.s32 	%r1, %r3, %r4, %r5;
	setp.ge.s32 	%p1, %r1, %r2;
	@%p1 bra 	$L__BB1_2;
	cvta.to.global.u64 	%rd2, %rd1;
	mul.wide.s32 	%rd3, %r1, 4;
	add.s64 	%rd4, %rd2, %rd3;
	mov.b32 	%r6, 1073741823;
	st.global.u32 	[%rd4], %r6;
$L__BB1_2:
	ret;

}


// ===== COMPILED SASS (sm_100) =====

	.target	sm_100

	.elftype	@"ET_EXEC"


//--------------------- .note.nv.tkinfo           --------------------------
	.section	.note.nv.tkinfo,"",@"SHT_NOTE"
	.sectionflags	@"SHF_NOTE_NV_TKINFO"
	.tkinfo
        /*0018*/ 	.word	0x00000002
        /*0030*/ 	.string	""
        /*0030*/ 	.string	"ptxas"
        /*0030*/ 	.string	"Cuda compilation tools, release 13.0, V13.0.88"
        /*0030*/ 	.string	"Build cuda_13.0.r13.0/compiler.36424714_0"
        /*0030*/ 	.string	"-arch sm_100 -m 64 "



//--------------------- .note.nv.cuinfo           --------------------------
	.section	.note.nv.cuinfo,"",@"SHT_NOTE"
	.sectionflags	@"SHF_NOTE_NV_CUINFO"
        /*0018*/ 	.short	0x0002
        /*001a*/ 	.short	0x0064
        /*001c*/ 	.short	0x0082
	.zero		2


//--------------------- .nv.info                  --------------------------
	.section	.nv.info,"",@"SHT_CUDA_INFO"
	.align	4


	//----- nvinfo : EIATTR_REGCOUNT
	.align		4
        /*0000*/ 	.byte	0x04, 0x2f
        /*0002*/ 	.short	(.L_1 - .L_0)
	.align		4
.L_0:
        /*0004*/ 	.word	index@(_Z3bfsPiS_S_S_ii)
        /*0008*/ 	.word	0x00000016


	//----- nvinfo : EIATTR_FRAME_SIZE
	.align		4
.L_1:
        /*000c*/ 	.byte	0x04, 0x11
        /*000e*/ 	.short	(.L_3 - .L_2)
	.align		4
.L_2:
        /*0010*/ 	.word	index@(_Z3bfsPiS_S_S_ii)
        /*0014*/ 	.word	0x00000000


	//----- nvinfo : EIATTR_REGCOUNT
	.align		4
.L_3:
        /*0018*/ 	.byte	0x04, 0x2f
        /*001a*/ 	.short	(.L_5 - .L_4)
	.align		4
.L_4:
        /*001c*/ 	.word	index@(_Z10initializePii)
        /*0020*/ 	.word	0x0000000a


	//----- nvinfo : EIATTR_FRAME_SIZE
	.align		4
.L_5:
        /*0024*/ 	.byte	0x04, 0x11
        /*0026*/ 	.short	(.L_7 - .L_6)
	.align		4
.L_6:
        /*0028*/ 	.word	index@(_Z10initializePii)
        /*002c*/ 	.word	0x00000000


	//----- nvinfo : EIATTR_MIN_STACK_SIZE
	.align		4
.L_7:
        /*0030*/ 	.byte	0x04, 0x12
        /*0032*/ 	.short	(.L_9 - .L_8)
	.align		4
.L_8:
        /*0034*/ 	.word	index@(_Z10initializePii)
        /*0038*/ 	.word	0x00000000


	//----- nvinfo : EIATTR_MIN_STACK_SIZE
	.align		4
.L_9:
        /*003c*/ 	.byte	0x04, 0x12
        /*003e*/ 	.short	(.L_11 - .L_10)
	.align		4
.L_10:
        /*0040*/ 	.word	index@(_Z3bfsPiS_S_S_ii)
        /*0044*/ 	.word	0x00000000
.L_11:


//--------------------- .nv.compat                --------------------------
	.section	.nv.compat,"",@"SHT_CUDA_COMPAT_INFO"
	.align	4
        /*0000*/ 	.byte	0x02, 0x09, 0x00, 0x00, 0x02, 0x02, 0x01, 0x00, 0x02, 0x05, 0x05, 0x00, 0x03, 0x07, 0x01, 0x01
        /*0010*/ 	.byte	0x02, 0x03, 0x00, 0x00, 0x02, 0x06, 0x01, 0x00, 0x04, 0x0b, 0x08, 0x00, 0x09, 0x00, 0x00, 0x00
        /*0020*/ 	.byte	0x00, 0x00, 0x00, 0x00


//--------------------- .nv.info._Z10initializePii --------------------------
	.section	.nv.info._Z10initializePii,"",@"SHT_CUDA_INFO"
	.sectionflags	@""
	.align	4


	//----- nvinfo : EIATTR_CUDA_API_VERSION
	.align		4
        /*0000*/ 	.byte	0x04, 0x37
        /*0002*/ 	.short	(.L_13 - .L_12)
.L_12:
        /*0004*/ 	.word	0x00000082


	//----- nvinfo : EIATTR_KPARAM_INFO
	.align		4
.L_13:
        /*0008*/ 	.byte	0x04, 0x17
        /*000a*/ 	.short	(.L_15 - .L_14)
.L_14:
        /*000c*/ 	.word	0x00000000
        /*0010*/ 	.short	0x0001
        /*0012*/ 	.short	0x0008
        /*0014*/ 	.byte	0x00, 0xf0, 0x11, 0x00


	//----- nvinfo : EIATTR_KPARAM_INFO
	.align		4
.L_15:
        /*0018*/ 	.byte	0x04, 0x17
        /*001a*/ 	.short	(.L_17 - .L_16)
.L_16:
        /*001c*/ 	.word	0x00000000
        /*0020*/ 	.short	0x0000
        /*0022*/ 	.short	0x0000
        /*0024*/ 	.byte	0x00, 0xf5, 0x21, 0x00


	//----- nvinfo : EIATTR_SPARSE_MMA_MASK
	.align		4
.L_17:
        /*0028*/ 	.byte	0x03, 0x50
        /*002a*/ 	.short	0x0000


	//----- nvinfo : EIATTR_MAXREG_COUNT
	.align		4
        /*002c*/ 	.byte	0x03, 0x1b
        /*002e*/ 	.short	0x00ff


	//----- nvinfo : EIATTR_MERCURY_ISA_VERSION
	.align		4
        /*0030*/ 	.byte	0x03, 0x5f
        /*0032*/ 	.short	0x0101


	//----- nvinfo : EIATTR_VRC_CTA_INIT_COUNT
	.align		4
        /*0034*/ 	.byte	0x02, 0x4a
	.zero		1
	.zero		1


	//----- nvinfo : EIATTR_EXIT_INSTR_OFFSETS
	.align		4
        /*0038*/ 	.byte	0x04, 0x1c
        /*003a*/ 	.short	(.L_19 - .L_18)


	//   ....[0]....
.L_18:
        /*003c*/ 	.word	0x00000070


	//   ....[1]....
        /*0040*/ 	.word	0x000000d0


	//----- nvinfo : EIATTR_CBANK_PARAM_SIZE
	.align		4
.L_19:
        /*0044*/ 	.byte	0x03, 0x19
        /*0046*/ 	.short	0x000c


	//----- nvinfo : EIATTR_PARAM_CBANK
	.align		4
        /*0048*/ 	.byte	0x04, 0x0a
        /*004a*/ 	.short	(.L_21 - .L_20)
	.align		4
.L_20:
        /*004c*/ 	.word	index@(.nv.constant0._Z10initializePii)
        /*0050*/ 	.short	0x0380
        /*0052*/ 	.short	0x000c


	//----- nvinfo : EIATTR_SW_WAR
	.align		4
.L_21:
        /*0054*/ 	.byte	0x04, 0x36
        /*0056*/ 	.short	(.L_23 - .L_22)
.L_22:
        /*0058*/ 	.word	0x00000008
.L_23:


//--------------------- .nv.info._Z3bfsPiS_S_S_ii --------------------------
	.section	.nv.info._Z3bfsPiS_S_S_ii,"",@"SHT_CUDA_INFO"
	.sectionflags	@""
	.align	4


	//----- nvinfo : EIATTR_CUDA_API_VERSION
	.align		4
        /*0000*/ 	.byte	0x04, 0x37
        /*0002*/ 	.short	(.L_25 - .L_24)
.L_24:
        /*0004*/ 	.word	0x00000082


	//----- nvinfo : EIATTR_KPARAM_INFO
	.align		4
.L_25:
        /*0008*/ 	.byte	0x04, 0x17
        /*000a*/ 	.short	(.L_27 - .L_26)
.L_26:
        /*000c*/ 	.word	0x00000000
        /*0010*/ 	.short	0x0005
        /*0012*/ 	.short	0x0024
        /*0014*/ 	.byte	0x00, 0xf0, 0x11, 0x00


	//----- nvinfo : EIATTR_KPARAM_INFO
	.align		4
.L_27:
        /*0018*/ 	.byte	0x04, 0x17
        /*001a*/ 	.short	(.L_29 - .L_28)
.L_28:
        /*001c*/ 	.word	0x00000000
        /*0020*/ 	.short	0x0004
        /*0022*/ 	.short	0x0020
        /*0024*/ 	.byte	0x00, 0xf0, 0x11, 0x00


	//----- nvinfo : EIATTR_KPARAM_INFO
	.align		4
.L_29:
        /*0028*/ 	.byte	0x04, 0x17
        /*002a*/ 	.short	(.L_31 - .L_30)
.L_30:
        /*002c*/ 	.word	0x00000000
        /*0030*/ 	.short	0x0003
        /*0032*/ 	.short	0x0018
        /*0034*/ 	.byte	0x00, 0xf5, 0x21, 0x00


	//----- nvinfo : EIATTR_KPARAM_INFO
	.align		4
.L_31:
        /*0038*/ 	.byte	0x04, 0x17
        /*003a*/ 	.short	(.L_33 - .L_32)
.L_32:
        /*003c*/ 	.word	0x00000000
        /*0040*/ 	.short	0x0002
        /*0042*/ 	.short	0x0010
        /*0044*/ 	.byte	0x00, 0xf5, 0x21, 0x00


	//----- nvinfo : EIATTR_KPARAM_INFO
	.align		4
.L_33:
        /*0048*/ 	.byte	0x04, 0x17
        /*004a*/ 	.short	(.L_35 - .L_34)
.L_34:
        /*004c*/ 	.word	0x00000000
        /*0050*/ 	.short	0x0001
        /*0052*/ 	.short	0x0008
        /*0054*/ 	.byte	0x00, 0xf5, 0x21, 0x00


	//----- nvinfo : EIATTR_KPARAM_INFO
	.align		4
.L_35:
        /*0058*/ 	.byte	0x04, 0x17
        /*005a*/ 	.short	(.L_37 - .L_36)
.L_36:
        /*005c*/ 	.word	0x00000000
        /*0060*/ 	.short	0x0000
        /*0062*/ 	.short	0x0000
        /*0064*/ 	.byte	0x00, 0xf5, 0x21, 0x00


	//----- nvinfo : EIATTR_SPARSE_MMA_MASK
	.align		4
.L_37:
        /*0068*/ 	.byte	0x03, 0x50
        /*006a*/ 	.short	0x0000


	//----- nvinfo : EIATTR_MAXREG_COUNT
	.align		4
        /*006c*/ 	.byte	0x03, 0x1b
        /*006e*/ 	.short	0x00ff


	//----- nvinfo : EIATTR_MERCURY_ISA_VERSION
	.align		4
        /*0070*/ 	.byte	0x03, 0x5f
        /*0072*/ 	.short	0x0101


	//----- nvinfo : EIATTR_VRC_CTA_INIT_COUNT
	.align		4
        /*0074*/ 	.byte	0x02, 0x4a
	.zero		1
	.zero		1


	//----- nvinfo : EIATTR_EXIT_INSTR_OFFSETS
	.align		4
        /*0078*/ 	.byte	0x04, 0x1c
        /*007a*/ 	.short	(.L_39 - .L_38)


	//   ....[0]....
.L_38:
        /*007c*/ 	.word	0x00000070


	//   ....[1]....
        /*0080*/ 	.word	0x000000e0


	//   ....[2]....
        /*0084*/ 	.word	0x00000260


	//----- nvinfo : EIATTR_CRS_STACK_SIZE
	.align		4
.L_39:
        /*0088*/ 	.byte	0x04, 0x1e
        /*008a*/ 	.short	(.L_41 - .L_40)
.L_40:
        /*008c*/ 	.word	0x00000000


	//----- nvinfo : EIATTR_CBANK_PARAM_SIZE
	.align		4
.L_41:
        /*0090*/ 	.byte	0x03, 0x19
        /*0092*/ 	.short	0x0028


	//----- nvinfo : EIATTR_PARAM_CBANK
	.align		4
        /*0094*/ 	.byte	0x04, 0x0a
        /*0096*/ 	.short	(.L_43 - .L_42)
	.align		4
.L_42:
        /*0098*/ 	.word	index@(.nv.constant0._Z3bfsPiS_S_S_ii)
        /*009c*/ 	.short	0x0380
        /*009e*/ 	.short	0x0028


	//----- nvinfo : EIATTR_SW_WAR
	.align		4
.L_43:
        /*00a0*/ 	.byte	0x04, 0x36
        /*00a2*/ 	.short	(.L_45 - .L_44)
.L_44:
        /*00a4*/ 	.word	0x00000008
.L_45:


//--------------------- .nv.callgraph             --------------------------
	.section	.nv.callgraph,"",@"SHT_CUDA_CALLGRAPH"
	.align	4
	.sectionentsize	8
	.align		4
        /*0000*/ 	.word	0x00000000
	.align		4
        /*0004*/ 	.word	0xffffffff
	.align		4
        /*0008*/ 	.word	0x00000000
	.align		4
        /*000c*/ 	.word	0xfffffffe
	.align		4
        /*0010*/ 	.word	0x00000000
	.align		4
        /*0014*/ 	.word	0xfffffffd
	.align		4
        /*0018*/ 	.word	0x00000000
	.align		4
        /*001c*/ 	.word	0xfffffffc


//--------------------- .text._Z10initializePii   --------------------------
	.section	.text._Z10initializePii,"ax",@progbits
	.align	128
        .global         _Z10initializePii
        .type           _Z10initializePii,@function
        .size           _Z10initializePii,(.L_x_5 - _Z10initializePii)
        .other          _Z10initializePii,@"STO_CUDA_ENTRY STV_DEFAULT"
_Z10initializePii:
.text._Z10initializePii:
[----:B------:R-:W-:Y:S01]  /*0000*/  LDC R1, c[0x0][0x37c] ;  /* 0x0000df00ff017b82 */ /* 0x000fe20000000800 */
[----:B------:R-:W0:Y:S01]  /*0010*/  S2R R5, SR_CTAID.X ;  /* 0x0000000000057919 */ /* 0x000e220000002500 */
[----:B------:R-:W0:Y:S01]  /*0020*/  LDCU UR4, c[0x0][0x360] ;  /* 0x00006c00ff0477ac */ /* 0x000e220008000800 */
[----:B------:R-:W0:Y:S01]  /*0030*/  S2R R0, SR_TID.X ;  /* 0x0000000000007919 */ /* 0x000e220000002100 */
[----:B------:R-:W1:Y:S01]  /*0040*/  LDCU UR5, c[0x0][0x388] ;  /* 0x00007100ff0577ac */ /* 0x000e620008000800 */
[----:B0-----:R-:W-:-:S05]  /*0050*/  IMAD R5, R5, UR4, R0 ;  /* 0x0000000405057c24 */ /* 0x001fca000f8e0200 */
[----:B-1----:R-:W-:-:S13]  /*0060*/  ISETP.GE.AND P0, PT, R5, UR5, PT ;  /* 0x0000000505007c0c */ /* 0x002fda000bf06270 */
[----:B------:R-:W-:Y:S05]  /*0070*/  @P0 EXIT ;  /* 0x000000000000094d */ /* 0x000fea0003800000 */
[----:B------:R-:W0:Y:S01]  /*0080*/  LDC.64 R2, c[0x0][0x380] ;  /* 0x0000e000ff027b82 */ /* 0x000e220000000a00 */
[----:B------:R-:W1:Y:S01]  /*0090*/  LDCU.64 UR4, c[0x0][0x358] ;  /* 0x00006b00ff0477ac */ /* 0x000e620008000a00 */
[----:B------:R-:W-:Y:S01]  /*00a0*/  MOV R7, 0x3fffffff ;  /* 0x3fffffff00077802 */ /* 0x000fe20000000f00 */
[----:B0-----:R-:W-:-:S05]  /*00b0*/  IMAD.WIDE R2, R5, 0x4, R2 ;  /* 0x0000000405027825 */ /* 0x001fca00078e0202 */
[----:B-1----:R-:W-:Y:S01]  /*00c0*/  STG.E desc[UR4][R2.64], R7 ;  /* 0x0000000702007986 */ /* 0x002fe2000c101904 */
[----:B------:R-:W-:Y:S05]  /*00d0*/  EXIT ;  /* 0x000000000000794d */ /* 0x000fea0003800000 */
.L_x_0:
[----:B------:R-:W-:-:S00]  /*00e0*/  BRA `(.L_x_0) ;  /* 0xfffffffc00fc7947 */ /* 0x000fc0000383ffff */
[----:B------:R-:W-:-:S00]  /*00f0*/  NOP ;  /* 0x0000000000007918 */ /* 0x000fc00000000000 */
        /* <DEDUP_REMOVED lines=8> */
.L_x_5:


//--------------------- .text._Z3bfsPiS_S_S_ii    --------------------------
	.section	.text._Z3bfsPiS_S_S_ii,"ax",@progbits
	.align	128
        .global         _Z3bfsPiS_S_S_ii
        .type           _Z3bfsPiS_S_S_ii,@function
        .size           _Z3bfsPiS_S_S_ii,(.L_x_6 - _Z3bfsPiS_S_S_ii)
        .other          _Z3bfsPiS_S_S_ii,@"STO_CUDA_ENTRY STV_DEFAULT"
_Z3bfsPiS_S_S_ii:
.text._Z3bfsPiS_S_S_ii:
        /* <DEDUP_REMOVED lines=10> */
[----:B0-----:R-:W-:-:S05]  /*00a0*/  IMAD.WIDE R2, R11, 0x4, R2 ;  /* 0x000000040b027825 */ /* 0x001fca00078e0202 */
[----:B-1----:R-:W2:Y:S04]  /*00b0*/  LDG.E R0, desc[UR4][R2.64] ;  /* 0x0000000402007981 */ /* 0x002ea8000c1e1900 */
[----:B------:R-:W2:Y:S02]  /*00c0*/  LDG.E R13, desc[UR4][R2.64+0x4] ;  /* 0x00000404020d7981 */ /* 0x000ea4000c1e1900 */
[----:B--2---:R-:W-:-:S13]  /*00d0*/  ISETP.GE.AND P0, PT, R0, R13, PT ;  /* 0x0000000d0000720c */ /* 0x004fda0003f06270 */
[----:B------:R-:W-:Y:S05]  /*00e0*/  @P0 EXIT ;  /* 0x000000000000094d */ /* 0x000fea0003800000 */
[----:B------:R-:W0:Y:S01]  /*00f0*/  LDC.64 R8, c[0x0][0x388] ;  /* 0x0000e200ff087b82 */ /* 0x000e220000000a00 */
[----:B------:R-:W-:-:S07]  /*0100*/  MOV R15, R13 ;  /* 0x0000000d000f7202 */ /* 0x000fce0000000f00 */
[----:B------:R-:W1:Y:S08]  /*0110*/  LDC.64 R4, c[0x0][0x388] ;  /* 0x0000e200ff047b82 */ /* 0x000e700000000a00 */
[----:B------:R-:W2:Y:S01]  /*0120*/  LDC.64 R6, c[0x0][0x398] ;  /* 0x0000e600ff067b82 */ /* 0x000ea20000000a00 */
[----:B0-----:R-:W-:-:S07]  /*0130*/  IMAD.WIDE R8, R11, 0x4, R8 ;  /* 0x000000040b087825 */ /* 0x001fce00078e0208 */
.L_x_3:
[----:B-12---:R-:W-:Y:S01]  /*0140*/  IMAD.WIDE R10, R0, 0x4, R6 ;  /* 0x00000004000a7825 */ /* 0x006fe200078e0206 */
[----:B------:R-:W2:Y:S05]  /*0150*/  LDG.E R16, desc[UR4][R8.64] ;  /* 0x0000000408107981 */ /* 0x000eaa000c1e1900 */
[----:B------:R-:W1:Y:S02]  /*0160*/  LDG.E R11, desc[UR4][R10.64] ;  /* 0x000000040a0b7981 */ /* 0x000e64000c1e1900 */
[----:B-1----:R-:W-:-:S05]  /*0170*/  IMAD.WIDE R12, R11, 0x4, R4 ;  /* 0x000000040b0c7825 */ /* 0x002fca00078e0204 */
[----:B------:R-:W3:Y:S01]  /*0180*/  LDG.E R14, desc[UR4][R12.64] ;  /* 0x000000040c0e7981 */ /* 0x000ee2000c1e1900 */
[----:B--2---:R-:W-:Y:S01]  /*0190*/  IADD3 R17, PT, PT, R16, 0x1, RZ ;  /* 0x0000000110117810 */ /* 0x004fe20007ffe0ff */
[----:B------:R-:W-:Y:S01]  /*01a0*/  BSSY.RECONVERGENT B0, `(.L_x_1) ;  /* 0x0000009000007945 */ /* 0x000fe20003800200 */
[----:B------:R-:W-:Y:S02]  /*01b0*/  IADD3 R0, PT, PT, R0, 0x1, RZ ;  /* 0x0000000100007810 */ /* 0x000fe40007ffe0ff */
[----:B---3--:R-:W-:-:S13]  /*01c0*/  ISETP.GT.AND P0, PT, R14, R17, PT ;  /* 0x000000110e00720c */ /* 0x008fda0003f04270 */
[----:B------:R-:W-:Y:S05]  /*01d0*/  @!P0 BRA `(.L_x_2) ;  /* 0x0000000000148947 */ /* 0x000fea0003800000 */
[----:B------:R-:W0:Y:S01]  /*01e0*/  LDC.64 R10, c[0x0][0x380] ;  /* 0x0000e000ff0a7b82 */ /* 0x000e220000000a00 */
[----:B------:R-:W-:Y:S01]  /*01f0*/  HFMA2 R19, -RZ, RZ, 0, 5.9604644775390625e-08 ;  /* 0x00000001ff137431 */ /* 0x000fe200000001ff */
[----:B------:R1:W-:Y:S04]  /*0200*/  STG.E desc[UR4][R12.64], R17 ;  /* 0x000000110c007986 */ /* 0x0003e8000c101904 */
[----:B0-----:R1:W-:Y:S04]  /*0210*/  STG.E desc[UR4][R10.64], R19 ;  /* 0x000000130a007986 */ /* 0x0013e8000c101904 */
[----:B------:R1:W5:Y:S02]  /*0220*/  LDG.E R15, desc[UR4][R2.64+0x4] ;  /* 0x00000404020f7981 */ /* 0x000364000c1e1900 */
.L_x_2:
[----:B------:R-:W-:Y:S05]  /*0230*/  BSYNC.RECONVERGENT B0 ;  /* 0x0000000000007941 */ /* 0x000fea0003800200 */
.L_x_1:
[----:B-----5:R-:W-:-:S13]  /*0240*/  ISETP.GE.AND P0, PT, R0, R15, PT ;  /* 0x0000000f0000720c */ /* 0x020fda0003f06270 */
[----:B------:R-:W-:Y:S05]  /*0250*/  @!P0 BRA `(.L_x_3) ;  /* 0xfffffffc00b88947 */ /* 0x000fea000383ffff */
[----:B------:R-:W-:Y:S05]  /*0260*/  EXIT ;  /* 0x000000000000794d */ /* 0x000fea0003800000 */
.L_x_4:
        /* <DEDUP_REMOVED lines=9> */
.L_x_6:


//--------------------- .nv.shared.reserved.0     --------------------------
	.section	.nv.shared.reserved.0,"aw",@nobits
	.weak		__nv_reservedSMEM_offset_0_alias
	.size		__nv_reservedSMEM_offset_0_alias, 0, 64
	.other		__nv_reservedSMEM_offset_0_alias,@"STO_CUDA_RESERVED_SHARED STV_DEFAULT"
__nv_reservedSMEM_offset_0_alias:
	.zero		0
	.zero		64


//--------------------- .nv.constant0._Z10initializePii --------------------------
	.section	.nv.constant0._Z10initializePii,"a",@progbits
	.sectionflags	@""
	.align	4
.nv.constant0._Z10initializePii:
	.zero		908


//--------------------- .nv.constant0._Z3bfsPiS_S_S_ii --------------------------
	.section	.nv.constant0._Z3bfsPiS_S_S_ii,"a",@progbits
	.sectionflags	@""
	.align	4
.nv.constant0._Z3bfsPiS_S_S_ii:
	.zero		936


//--------------------- SYMBOLS --------------------------

	.type		.nv.reservedSmem.offset0,@object
	.size		.nv.reservedSmem.offset0,0x4
